//
// Generated by NVIDIA NVVM Compiler
//
// Compiler Build ID: CL-36424714
// Cuda compilation tools, release 13.0, V13.0.88
// Based on NVVM 20.0.0
//

.version 9.0
.target sm_100
.address_size 64

	// .globl	_Z17GatherFloatKernelPfPKfPim

.visible .entry _Z17GatherFloatKernelPfPKfPim(
	.param .u64 .ptr .align 1 _Z17GatherFloatKernelPfPKfPim_param_0,
	.param .u64 .ptr .align 1 _Z17GatherFloatKernelPfPKfPim_param_1,
	.param .u64 .ptr .align 1 _Z17GatherFloatKernelPfPKfPim_param_2,
	.param .u64 _Z17GatherFloatKernelPfPKfPim_param_3
)
{
	.reg .pred 	%p<3>;
	.reg .b32 	%r<7>;
	.reg .b32 	%f<2>;
	.reg .b64 	%rd<24>;

	ld.param.u64 	%rd9, [_Z17GatherFloatKernelPfPKfPim_param_0];
	ld.param.u64 	%rd10, [_Z17GatherFloatKernelPfPKfPim_param_1];
	ld.param.u64 	%rd12, [_Z17GatherFloatKernelPfPKfPim_param_2];
	ld.param.u64 	%rd11, [_Z17GatherFloatKernelPfPKfPim_param_3];
	cvta.to.global.u64 	%rd1, %rd12;
	mov.u32 	%r6, %tid.x;
	cvt.u64.u32 	%rd23, %r6;
	setp.le.u64 	%p1, %rd11, %rd23;
	@%p1 bra 	$L__BB0_3;
	mov.u32 	%r5, %ctaid.x;
	cvt.u64.u32 	%rd13, %r5;
	mul.wide.u32 	%rd14, %r5, 4;
	add.s64 	%rd15, %rd1, %rd14;
	ld.global.s32 	%rd16, [%rd15];
	mov.u32 	%r2, %ntid.x;
	mul.lo.s64 	%rd3, %rd11, %rd16;
	mul.lo.s64 	%rd4, %rd11, %rd13;
	cvta.to.global.u64 	%rd5, %rd10;
	cvta.to.global.u64 	%rd6, %rd9;
$L__BB0_2:
	add.s64 	%rd17, %rd23, %rd3;
	shl.b64 	%rd18, %rd17, 2;
	add.s64 	%rd19, %rd5, %rd18;
	ld.global.f32 	%f1, [%rd19];
	add.s64 	%rd20, %rd23, %rd4;
	shl.b64 	%rd21, %rd20, 2;
	add.s64 	%rd22, %rd6, %rd21;
	st.global.f32 	[%rd22], %f1;
	add.s32 	%r6, %r6, %r2;
	cvt.s64.s32 	%rd23, %r6;
	setp.gt.u64 	%p2, %rd11, %rd23;
	@%p2 bra 	$L__BB0_2;
$L__BB0_3:
	ret;

}


// ===== COMPILED SASS (sm_100) =====

	.target	sm_100

	.elftype	@"ET_EXEC"


//--------------------- .note.nv.tkinfo           --------------------------
	.section	.note.nv.tkinfo,"",@"SHT_NOTE"
	.sectionflags	@"SHF_NOTE_NV_TKINFO"
	.tkinfo
        /*0018*/ 	.word	0x00000002
        /*0030*/ 	.string	""
        /*0030*/ 	.string	"ptxas"
        /*0030*/ 	.string	"Cuda compilation tools, release 13.0, V13.0.88"
        /*0030*/ 	.string	"Build cuda_13.0.r13.0/compiler.36424714_0"
        /*0030*/ 	.string	"-arch sm_100 -m 64 "



//--------------------- .note.nv.cuinfo           --------------------------
	.section	.note.nv.cuinfo,"",@"SHT_NOTE"
	.sectionflags	@"SHF_NOTE_NV_CUINFO"
        /*0018*/ 	.short	0x0002
        /*001a*/ 	.short	0x0064
        /*001c*/ 	.short	0x0082
	.zero		2


//--------------------- .nv.info                  --------------------------
	.section	.nv.info,"",@"SHT_CUDA_INFO"
	.align	4


	//----- nvinfo : EIATTR_REGCOUNT
	.align		4
        /*0000*/ 	.byte	0x04, 0x2f
        /*0002*/ 	.short	(.L_1 - .L_0)
	.align		4
.L_0:
        /*0004*/ 	.word	index@(_Z17GatherFloatKernelPfPKfPim)
        /*0008*/ 	.word	0x00000010


	//----- nvinfo : EIATTR_FRAME_SIZE
	.align		4
.L_1:
        /*000c*/ 	.byte	0x04, 0x11
        /*000e*/ 	.short	(.L_3 - .L_2)
	.align		4
.L_2:
        /*0010*/ 	.word	index@(_Z17GatherFloatKernelPfPKfPim)
        /*0014*/ 	.word	0x00000000


	//----- nvinfo : EIATTR_MIN_STACK_SIZE
	.align		4
.L_3:
        /*0018*/ 	.byte	0x04, 0x12
        /*001a*/ 	.short	(.L_5 - .L_4)
	.align		4
.L_4:
        /*001c*/ 	.word	index@(_Z17GatherFloatKernelPfPKfPim)
        /*0020*/ 	.word	0x00000000
.L_5:


//--------------------- .nv.compat                --------------------------
	.section	.nv.compat,"",@"SHT_CUDA_COMPAT_INFO"
	.align	4
        /*0000*/ 	.byte	0x02, 0x09, 0x00, 0x00, 0x02, 0x02, 0x01, 0x00, 0x02, 0x05, 0x05, 0x00, 0x03, 0x07, 0x01, 0x01
        /*0010*/ 	.byte	0x02, 0x03, 0x00, 0x00, 0x02, 0x06, 0x01, 0x00, 0x04, 0x0b, 0x08, 0x00, 0x09, 0x00, 0x00, 0x00
        /*0020*/ 	.byte	0x00, 0x00, 0x00, 0x00


//--------------------- .nv.info._Z17GatherFloatKernelPfPKfPim --------------------------
	.section	.nv.info._Z17GatherFloatKernelPfPKfPim,"",@"SHT_CUDA_INFO"
	.sectionflags	@""
	.align	4


	//----- nvinfo : EIATTR_CUDA_API_VERSION
	.align		4
        /*0000*/ 	.byte	0x04, 0x37
        /*0002*/ 	.short	(.L_7 - .L_6)
.L_6:
        /*0004*/ 	.word	0x00000082


	//----- nvinfo : EIATTR_KPARAM_INFO
	.align		4
.L_7:
        /*0008*/ 	.byte	0x04, 0x17
        /*000a*/ 	.short	(.L_9 - .L_8)
.L_8:
        /*000c*/ 	.word	0x00000000
        /*0010*/ 	.short	0x0003
        /*0012*/ 	.short	0x0018
        /*0014*/ 	.byte	0x00, 0xf0, 0x21, 0x00


	//----- nvinfo : EIATTR_KPARAM_INFO
	.align		4
.L_9:
        /*0018*/ 	.byte	0x04, 0x17
        /*001a*/ 	.short	(.L_11 - .L_10)
.L_10:
        /*001c*/ 	.word	0x00000000
        /*0020*/ 	.short	0x0002
        /*0022*/ 	.short	0x0010
        /*0024*/ 	.byte	0x00, 0xf5, 0x21, 0x00


	//----- nvinfo : EIATTR_KPARAM_INFO
	.align		4
.L_11:
        /*0028*/ 	.byte	0x04, 0x17
        /*002a*/ 	.short	(.L_13 - .L_12)
.L_12:
        /*002c*/ 	.word	0x00000000
        /*0030*/ 	.short	0x0001
        /*0032*/ 	.short	0x0008
        /*0034*/ 	.byte	0x00, 0xf5, 0x21, 0x00


	//----- nvinfo : EIATTR_KPARAM_INFO
	.align		4
.L_13:
        /*0038*/ 	.byte	0x04, 0x17
        /*003a*/ 	.short	(.L_15 - .L_14)
.L_14:
        /*003c*/ 	.word	0x00000000
        /*0040*/ 	.short	0x0000
        /*0042*/ 	.short	0x0000
        /*0044*/ 	.byte	0x00, 0xf5, 0x21, 0x00


	//----- nvinfo : EIATTR_SPARSE_MMA_MASK
	.align		4
.L_15:
        /*0048*/ 	.byte	0x03, 0x50
        /*004a*/ 	.short	0x0000


	//----- nvinfo : EIATTR_MAXREG_COUNT
	.align		4
        /*004c*/ 	.byte	0x03, 0x1b
        /*004e*/ 	.short	0x00ff


	//----- nvinfo : EIATTR_MERCURY_ISA_VERSION
	.align		4
        /*0050*/ 	.byte	0x03, 0x5f
        /*0052*/ 	.short	0x0101


	//----- nvinfo : EIATTR_VRC_CTA_INIT_COUNT
	.align		4
        /*0054*/ 	.byte	0x02, 0x4a
	.zero		1
	.zero		1


	//----- nvinfo : EIATTR_EXIT_INSTR_OFFSETS
	.align		4
        /*0058*/ 	.byte	0x04, 0x1c
        /*005a*/ 	.short	(.L_17 - .L_16)


	//   ....[0]....
.L_16:
        /*005c*/ 	.word	0x00000050


	//   ....[1]....
        /*0060*/ 	.word	0x00000220


	//----- nvinfo : EIATTR_CRS_STACK_SIZE
	.align		4
.L_17:
        /*0064*/ 	.byte	0x04, 0x1e
        /*0066*/ 	.short	(.L_19 - .L_18)
.L_18:
        /*0068*/ 	.word	0x00000000


	//----- nvinfo : EIATTR_CBANK_PARAM_SIZE
	.align		4
.L_19:
        /*006c*/ 	.byte	0x03, 0x19
        /*006e*/ 	.short	0x0020


	//----- nvinfo : EIATTR_PARAM_CBANK
	.align		4
        /*0070*/ 	.byte	0x04, 0x0a
        /*0072*/ 	.short	(.L_21 - .L_20)
	.align		4
.L_20:
        /*0074*/ 	.word	index@(.nv.constant0._Z17GatherFloatKernelPfPKfPim)
        /*0078*/ 	.short	0x0380
        /*007a*/ 	.short	0x0020


	//----- nvinfo : EIATTR_SW_WAR
	.align		4
.L_21:
        /*007c*/ 	.byte	0x04, 0x36
        /*007e*/ 	.short	(.L_23 - .L_22)
.L_22:
        /*0080*/ 	.word	0x00000008
.L_23:


//--------------------- .nv.callgraph             --------------------------
	.section	.nv.callgraph,"",@"SHT_CUDA_CALLGRAPH"
	.align	4
	.sectionentsize	8
	.align		4
        /*0000*/ 	.word	0x00000000
	.align		4
        /*0004*/ 	.word	0xffffffff
	.align		4
        /*0008*/ 	.word	0x00000000
	.align		4
        /*000c*/ 	.word	0xfffffffe
	.align		4
        /*0010*/ 	.word	0x00000000
	.align		4
        /*0014*/ 	.word	0xfffffffd
	.align		4
        /*0018*/ 	.word	0x00000000
	.align		4
        /*001c*/ 	.word	0xfffffffc


//--------------------- .text._Z17GatherFloatKernelPfPKfPim --------------------------
	.section	.text._Z17GatherFloatKernelPfPKfPim,"ax",@progbits
	.align	128
        .global         _Z17GatherFloatKernelPfPKfPim
        .type           _Z17GatherFloatKernelPfPKfPim,@function
        .size           _Z17GatherFloatKernelPfPKfPim,(.L_x_2 - _Z17GatherFloatKernelPfPKfPim)
        .other          _Z17GatherFloatKernelPfPKfPim,@"STO_CUDA_ENTRY STV_DEFAULT"
_Z17GatherFloatKernelPfPKfPim:
.text._Z17GatherFloatKernelPfPKfPim:
[----:B------:R-:W-:Y:S01]  /*0000*/  LDC R1, c[0x0][0x37c] ;  /* 0x0000df00ff017b82 */ /* 0x000fe20000000800 */
[----:B------:R-:W0:Y:S01]  /*0010*/  S2R R0, SR_TID.X ;  /* 0x0000000000007919 */ /* 0x000e220000002100 */
[----:B------:R-:W0:Y:S02]  /*0020*/  LDCU.64 UR8, c[0x0][0x398] ;  /* 0x00007300ff0877ac */ /* 0x000e240008000a00 */
[----:B0-----:R-:W-:-:S04]  /*0030*/  ISETP.GE.U32.AND P0, PT, R0, UR8, PT ;  /* 0x0000000800007c0c */ /* 0x001fc8000bf06070 */
[----:B------:R-:W-:-:S13]  /*0040*/  ISETP.GE.U32.AND.EX P0, PT, RZ, UR9, PT, P0 ;  /* 0x00000009ff007c0c */ /* 0x000fda000bf06100 */
[----:B------:R-:W-:Y:S05]  /*0050*/  @P0 EXIT ;  /* 0x000000000000094d */ /* 0x000fea0003800000 */
[----:B------:R-:W0:Y:S01]  /*0060*/  S2R R11, SR_CTAID.X ;  /* 0x00000000000b7919 */ /* 0x000e220000002500 */
[----:B------:R-:W0:Y:S01]  /*0070*/  LDC.64 R2, c[0x0][0x390] ;  /* 0x0000e400ff027b82 */ /* 0x000e220000000a00 */
[----:B------:R-:W1:Y:S01]  /*0080*/  LDCU.64 UR4, c[0x0][0x358] ;  /* 0x00006b00ff0477ac */ /* 0x000e620008000a00 */
[----:B------:R-:W2:Y:S01]  /*0090*/  LDCU UR6, c[0x0][0x360] ;  /* 0x00006c00ff0677ac */ /* 0x000ea20008000800 */
[----:B------:R-:W3:Y:S01]  /*00a0*/  LDCU.128 UR12, c[0x0][0x380] ;  /* 0x00007000ff0c77ac */ /* 0x000ee20008000c00 */
[----:B0-----:R-:W-:-:S05]  /*00b0*/  IMAD.WIDE.U32 R2, R11, 0x4, R2 ;  /* 0x000000040b027825 */ /* 0x001fca00078e0002 */
[----:B-1----:R-:W4:Y:S01]  /*00c0*/  LDG.E R9, desc[UR4][R2.64] ;  /* 0x0000000402097981 */ /* 0x002f22000c1e1900 */
[----:B------:R-:W-:Y:S01]  /*00d0*/  IMAD.MOV.U32 R5, RZ, RZ, RZ ;  /* 0x000000ffff057224 */ /* 0x000fe200078e00ff */
[----:B----4-:R-:W-:-:S05]  /*00e0*/  SHF.R.S32.HI R4, RZ, 0x1f, R9 ;  /* 0x0000001fff047819 */ /* 0x010fca0000011409 */
[----:B------:R-:W-:Y:S02]  /*00f0*/  IMAD R6, R4, UR8, RZ ;  /* 0x0000000804067c24 */ /* 0x000fe4000f8e02ff */
[----:B------:R-:W-:Y:S02]  /*0100*/  IMAD.MOV.U32 R4, RZ, RZ, R0 ;  /* 0x000000ffff047224 */ /* 0x000fe400078e0000 */
[----:B--23--:R-:W-:-:S07]  /*0110*/  IMAD R13, R9, UR9, R6 ;  /* 0x00000009090d7c24 */ /* 0x00cfce000f8e0206 */
.L_x_0:
[----:B0-----:R-:W-:-:S05]  /*0120*/  IMAD.WIDE.U32 R2, R9, UR8, R4 ;  /* 0x0000000809027c25 */ /* 0x001fca000f8e0004 */
[----:B------:R-:W-:Y:S02]  /*0130*/  IADD3 R3, PT, PT, R3, R13, RZ ;  /* 0x0000000d03037210 */ /* 0x000fe40007ffe0ff */
[----:B------:R-:W-:-:S04]  /*0140*/  LEA R6, P0, R2, UR14, 0x2 ;  /* 0x0000000e02067c11 */ /* 0x000fc8000f8010ff */
[----:B------:R-:W-:-:S06]  /*0150*/  LEA.HI.X R7, R2, UR15, R3, 0x2, P0 ;  /* 0x0000000f02077c11 */ /* 0x000fcc00080f1403 */
[----:B------:R-:W2:Y:S01]  /*0160*/  LDG.E R7, desc[UR4][R6.64] ;  /* 0x0000000406077981 */ /* 0x000ea2000c1e1900 */
[----:B------:R-:W-:-:S04]  /*0170*/  IMAD.WIDE.U32 R4, R11, UR8, R4 ;  /* 0x000000080b047c25 */ /* 0x000fc8000f8e0004 */
[----:B------:R-:W-:Y:S01]  /*0180*/  IMAD R3, R11, UR9, R5 ;  /* 0x000000090b037c24 */ /* 0x000fe2000f8e0205 */
[----:B------:R-:W-:-:S04]  /*0190*/  LEA R2, P0, R4, UR12, 0x2 ;  /* 0x0000000c04027c11 */ /* 0x000fc8000f8010ff */
[----:B------:R-:W-:Y:S01]  /*01a0*/  LEA.HI.X R3, R4, UR13, R3, 0x2, P0 ;  /* 0x0000000d04037c11 */ /* 0x000fe200080f1403 */
[----:B------:R-:W-:-:S05]  /*01b0*/  VIADD R4, R0, UR6 ;  /* 0x0000000600047c36 */ /* 0x000fca0008000000 */
[----:B------:R-:W-:Y:S02]  /*01c0*/  ISETP.GE.U32.AND P0, PT, R4, UR8, PT ;  /* 0x0000000804007c0c */ /* 0x000fe4000bf06070 */
[----:B------:R-:W-:Y:S02]  /*01d0*/  SHF.R.S32.HI R5, RZ, 0x1f, R4 ;  /* 0x0000001fff057819 */ /* 0x000fe40000011404 */
[----:B------:R-:W-:Y:S02]  /*01e0*/  MOV R0, R4 ;  /* 0x0000000400007202 */ /* 0x000fe40000000f00 */
[----:B------:R-:W-:Y:S01]  /*01f0*/  ISETP.GE.U32.AND.EX P0, PT, R5, UR9, PT, P0 ;  /* 0x0000000905007c0c */ /* 0x000fe2000bf06100 */
[----:B--2---:R0:W-:-:S12]  /*0200*/  STG.E desc[UR4][R2.64], R7 ;  /* 0x0000000702007986 */ /* 0x0041d8000c101904 */
[----:B------:R-:W-:Y:S05]  /*0210*/  @!P0 BRA `(.L_x_0) ;  /* 0xfffffffc00c08947 */ /* 0x000fea000383ffff */
[----:B------:R-:W-:Y:S05]  /*0220*/  EXIT ;  /* 0x000000000000794d */ /* 0x000fea0003800000 */
.L_x_1:
[----:B------:R-:W-:-:S00]  /*0230*/  BRA `(.L_x_1) ;  /* 0xfffffffc00fc7947 */ /* 0x000fc0000383ffff */
[----:B------:R-:W-:-:S00]  /*0240*/  NOP ;  /* 0x0000000000007918 */ /* 0x000fc00000000000 */
        /* <DEDUP_REMOVED lines=11> */
.L_x_2:


//--------------------- .nv.shared.reserved.0     --------------------------
	.section	.nv.shared.reserved.0,"aw",@nobits
	.weak		__nv_reservedSMEM_offset_0_alias
	.size		__nv_reservedSMEM_offset_0_alias, 0, 64
	.other		__nv_reservedSMEM_offset_0_alias,@"STO_CUDA_RESERVED_SHARED STV_DEFAULT"
__nv_reservedSMEM_offset_0_alias:
	.zero		0
	.zero		64


//--------------------- .nv.constant0._Z17GatherFloatKernelPfPKfPim --------------------------
	.section	.nv.constant0._Z17GatherFloatKernelPfPKfPim,"a",@progbits
	.sectionflags	@""
	.align	4
.nv.constant0._Z17GatherFloatKernelPfPKfPim:
	.zero		928


//--------------------- SYMBOLS --------------------------

	.type		.nv.reservedSmem.offset0,@object
	.size		.nv.reservedSmem.offset0,0x4
